	.headerflags	@"EF_CUDA_TEXMODE_UNIFIED EF_CUDA_64BIT_ADDRESS EF_CUDA_ACCELERATORS EF_CUDA_SM90 EF_CUDA_VIRTUAL_SM(EF_CUDA_SM90)"
	.elftype	@"ET_EXEC"


//--------------------- .nv.info                  --------------------------
	.section	.nv.info,"",@"SHT_CUDA_INFO"
	.align	4


	//----- nvinfo : EIATTR_REGCOUNT
	.align		4
        /*0000*/ 	.byte	0x04, 0x2f
        /*0002*/ 	.short	(.L_1 - .L_0)
	.align		4
.L_0:
        /*0004*/ 	.word	index@(triton_poi_fused_convolution_leaky_relu_16)
        /*0008*/ 	.word	0x00000014


	//----- nvinfo : EIATTR_MIN_STACK_SIZE
	.align		4
.L_1:
        /*000c*/ 	.byte	0x04, 0x12
        /*000e*/ 	.short	(.L_3 - .L_2)
	.align		4
.L_2:
        /*0010*/ 	.word	index@(triton_poi_fused_convolution_leaky_relu_16)
        /*0014*/ 	.word	0x00000000


	//----- nvinfo : EIATTR_FRAME_SIZE
	.align		4
.L_3:
        /*0018*/ 	.byte	0x04, 0x11
        /*001a*/ 	.short	(.L_5 - .L_4)
	.align		4
.L_4:
        /*001c*/ 	.word	index@(triton_poi_fused_convolution_leaky_relu_16)
        /*0020*/ 	.word	0x00000000


	//----- nvinfo : EIATTR_MIN_STACK_SIZE
	.align		4
.L_5:
        /*0024*/ 	.byte	0x04, 0x12
        /*0026*/ 	.short	(.L_7 - .L_6)
	.align		4
.L_6:
        /*0028*/ 	.word	index@(triton_poi_fused_convolution_leaky_relu_16)
        /*002c*/ 	.word	0x00000000
.L_7:


//--------------------- .nv.info.triton_poi_fused_convolution_leaky_relu_16 --------------------------
	.section	.nv.info.triton_poi_fused_convolution_leaky_relu_16,"",@"SHT_CUDA_INFO"
	.sectionflags	@""
	.align	4


	//----- nvinfo : EIATTR_CUDA_API_VERSION
	.align		4
        /*0000*/ 	.byte	0x04, 0x37
        /*0002*/ 	.short	(.L_9 - .L_8)
.L_8:
        /*0004*/ 	.word	0x0000007c


	//----- nvinfo : EIATTR_KPARAM_INFO
	.align		4
.L_9:
        /*0008*/ 	.byte	0x04, 0x17
        /*000a*/ 	.short	(.L_11 - .L_10)
.L_10:
        /*000c*/ 	.word	0x00000000
        /*0010*/ 	.short	0x0005
        /*0012*/ 	.short	0x0028
        /*0014*/ 	.byte	0x00, 0xf0, 0x11, 0x00


	//----- nvinfo : EIATTR_KPARAM_INFO
	.align		4
.L_11:
        /*0018*/ 	.byte	0x04, 0x17
        /*001a*/ 	.short	(.L_13 - .L_12)
.L_12:
        /*001c*/ 	.word	0x00000000
        /*0020*/ 	.short	0x0004
        /*0022*/ 	.short	0x0020
        /*0024*/ 	.byte	0x00, 0xf4, 0x21, 0x00


	//----- nvinfo : EIATTR_KPARAM_INFO
	.align		4
.L_13:
        /*0028*/ 	.byte	0x04, 0x17
        /*002a*/ 	.short	(.L_15 - .L_14)
.L_14:
        /*002c*/ 	.word	0x00000000
        /*0030*/ 	.short	0x0003
        /*0032*/ 	.short	0x0018
        /*0034*/ 	.byte	0x00, 0xf4, 0x21, 0x00


	//----- nvinfo : EIATTR_KPARAM_INFO
	.align		4
.L_15:
        /*0038*/ 	.byte	0x04, 0x17
        /*003a*/ 	.short	(.L_17 - .L_16)
.L_16:
        /*003c*/ 	.word	0x00000000
        /*0040*/ 	.short	0x0002
        /*0042*/ 	.short	0x0010
        /*0044*/ 	.byte	0x00, 0xf4, 0x21, 0x00


	//----- nvinfo : EIATTR_KPARAM_INFO
	.align		4
.L_17:
        /*0048*/ 	.byte	0x04, 0x17
        /*004a*/ 	.short	(.L_19 - .L_18)
.L_18:
        /*004c*/ 	.word	0x00000000
        /*0050*/ 	.short	0x0001
        /*0052*/ 	.short	0x0008
        /*0054*/ 	.byte	0x00, 0xf4, 0x21, 0x00


	//----- nvinfo : EIATTR_KPARAM_INFO
	.align		4
.L_19:
        /*0058*/ 	.byte	0x04, 0x17
        /*005a*/ 	.short	(.L_21 - .L_20)
.L_20:
        /*005c*/ 	.word	0x00000000
        /*0060*/ 	.short	0x0000
        /*0062*/ 	.short	0x0000
        /*0064*/ 	.byte	0x00, 0xf4, 0x21, 0x00


	//----- nvinfo : EIATTR_SPARSE_MMA_MASK
	.align		4
.L_21:
        /*0068*/ 	.byte	0x03, 0x50
        /*006a*/ 	.short	0x0000


	//----- nvinfo : EIATTR_MAXREG_COUNT
	.align		4
        /*006c*/ 	.byte	0x03, 0x1b
        /*006e*/ 	.short	0x00ff


	//----- nvinfo : EIATTR_EXIT_INSTR_OFFSETS
	.align		4
        /*0070*/ 	.byte	0x04, 0x1c
        /*0072*/ 	.short	(.L_23 - .L_22)


	//   ....[0]....
.L_22:
        /*0074*/ 	.word	0x00000410


	//   ....[1]....
        /*0078*/ 	.word	0x00000430


	//----- nvinfo : EIATTR_REQNTID
	.align		4
.L_23:
        /*007c*/ 	.byte	0x04, 0x10
        /*007e*/ 	.short	(.L_25 - .L_24)
.L_24:
        /*0080*/ 	.word	0x00000080
        /*0084*/ 	.word	0x00000001
        /*0088*/ 	.word	0x00000001


	//----- nvinfo : EIATTR_CBANK_PARAM_SIZE
	.align		4
.L_25:
        /*008c*/ 	.byte	0x03, 0x19
        /*008e*/ 	.short	0x002c


	//----- nvinfo : EIATTR_PARAM_CBANK
	.align		4
        /*0090*/ 	.byte	0x04, 0x0a
        /*0092*/ 	.short	(.L_27 - .L_26)
	.align		4
.L_26:
        /*0094*/ 	.word	index@(.nv.constant0.triton_poi_fused_convolution_leaky_relu_16)
        /*0098*/ 	.short	0x0210
        /*009a*/ 	.short	0x002c


	//----- nvinfo : EIATTR_SW_WAR
	.align		4
.L_27:
        /*009c*/ 	.byte	0x04, 0x36
        /*009e*/ 	.short	(.L_29 - .L_28)
.L_28:
        /*00a0*/ 	.word	0x00000008
.L_29:


//--------------------- .nv.callgraph             --------------------------
	.section	.nv.callgraph,"",@"SHT_CUDA_CALLGRAPH"
	.align	4
	.sectionentsize	8
	.align		4
        /*0000*/ 	.word	0x00000000
	.align		4
        /*0004*/ 	.word	0xffffffff
	.align		4
        /*0008*/ 	.word	0x00000000
	.align		4
        /*000c*/ 	.word	0xfffffffe
	.align		4
        /*0010*/ 	.word	0x00000000
	.align		4
        /*0014*/ 	.word	0xfffffffd
	.align		4
        /*0018*/ 	.word	0x00000000
	.align		4
        /*001c*/ 	.word	0xfffffffc


//--------------------- .text.triton_poi_fused_convolution_leaky_relu_16 --------------------------
	.section	.text.triton_poi_fused_convolution_leaky_relu_16,"ax",@progbits
	.align	128
        .global         triton_poi_fused_convolution_leaky_relu_16
        .type           triton_poi_fused_convolution_leaky_relu_16,@function
        .size           triton_poi_fused_convolution_leaky_relu_16,(.L_x_1 - triton_poi_fused_convolution_leaky_relu_16)
        .other          triton_poi_fused_convolution_leaky_relu_16,@"STO_CUDA_ENTRY STV_DEFAULT"
triton_poi_fused_convolution_leaky_relu_16:
.text.triton_poi_fused_convolution_leaky_relu_16:
[----:B------:R-:W0:Y:S02]  /*0000*/  LDC R1, c[0x0][0x28] ;  /* 0x00000a00ff017b82 */ /* 0x000e240000000800 */
[----:B------:R-:W1:Y:S01]  /*0010*/  S2R R0, SR_TID.X ;  /* 0x0000000000007919 */ /* 0x000e620000002100 */
[----:B------:R-:W-:Y:S01]  /*0020*/  CS2R R16, SRZ ;  /* 0x0000000000107805 */ /* 0x000fe2000001ff00 */
[----:B------:R-:W-:Y:S01]  /*0030*/  ULDC.64 UR4, c[0x0][0x208] ;  /* 0x0000820000047ab9 */ /* 0x000fe20000000a00 */
[----:B------:R-:W-:Y:S01]  /*0040*/  ULDC.64 UR6, c[0x0][0x228] ;  /* 0x00008a0000067ab9 */ /* 0x000fe20000000a00 */
[----:B------:R-:W2:Y:S01]  /*0050*/  S2R R3, SR_CTAID.X ;  /* 0x0000000000037919 */ /* 0x000ea20000002500 */
[----:B------:R-:W-:Y:S01]  /*0060*/  ULDC.64 UR8, c[0x0][0x230] ;  /* 0x00008c0000087ab9 */ /* 0x000fe20000000a00 */
[----:B-1----:R-:W-:-:S05]  /*0070*/  IMAD.SHL.U32 R0, R0, 0x2, RZ ;  /* 0x0000000200007824 */ /* 0x002fca00078e00ff */
[----:B------:R-:W-:-:S05]  /*0080*/  LOP3.LUT R0, R0, 0xfe, RZ, 0xc0, !PT ;  /* 0x000000fe00007812 */ /* 0x000fca00078ec0ff */
[----:B--2---:R-:W-:-:S04]  /*0090*/  IMAD R0, R3, 0x100, R0 ;  /* 0x0000010003007824 */ /* 0x004fc800078e0200 */
[C---:B------:R-:W-:Y:S01]  /*00a0*/  IMAD.HI R4, R0.reuse, 0x51eb851f, RZ ;  /* 0x51eb851f00047827 */ /* 0x040fe200078e02ff */
[----:B------:R-:W-:-:S03]  /*00b0*/  ISETP.GE.AND P0, PT, R0, 0xc80, PT ;  /* 0x00000c800000780c */ /* 0x000fc60003f06270 */
[----:B------:R-:W-:Y:S01]  /*00c0*/  VIADD R2, R0, 0x1 ;  /* 0x0000000100027836 */ /* 0x000fe20000000000 */
[----:B------:R-:W-:-:S03]  /*00d0*/  SHF.R.U32.HI R5, RZ, 0x1f, R4 ;  /* 0x0000001fff057819 */ /* 0x000fc60000011604 */
[----:B------:R-:W-:Y:S01]  /*00e0*/  IMAD.HI R6, R2, 0x51eb851f, RZ ;  /* 0x51eb851f02067827 */ /* 0x000fe200078e02ff */
[----:B------:R-:W-:Y:S01]  /*00f0*/  LEA.HI.SX32 R8, R4, R5, 0x1d ;  /* 0x0000000504087211 */ /* 0x000fe200078feaff */
[----:B------:R-:W1:Y:S03]  /*0100*/  LDC.64 R2, c[0x0][0x220] ;  /* 0x00008800ff027b82 */ /* 0x000e660000000a00 */
[----:B------:R-:W-:Y:S02]  /*0110*/  SHF.R.U32.HI R7, RZ, 0x1f, R6 ;  /* 0x0000001fff077819 */ /* 0x000fe40000011606 */
[----:B------:R-:W-:Y:S02]  /*0120*/  SHF.R.S32.HI R11, RZ, 0x1f, R8 ;  /* 0x0000001fff0b7819 */ /* 0x000fe40000011408 */
[----:B------:R-:W-:Y:S01]  /*0130*/  LEA.HI.SX32 R9, R6, R7, 0x1d ;  /* 0x0000000706097211 */ /* 0x000fe200078feaff */
[----:B------:R-:W2:Y:S01]  /*0140*/  LDC.64 R4, c[0x0][0x210] ;  /* 0x00008400ff047b82 */ /* 0x000ea20000000a00 */
[----:B------:R-:W-:-:S02]  /*0150*/  LEA.HI R11, R11, R8, RZ, 0x5 ;  /* 0x000000080b0b7211 */ /* 0x000fc400078f28ff */
[----:B------:R-:W-:Y:S02]  /*0160*/  SHF.R.S32.HI R10, RZ, 0x1f, R9 ;  /* 0x0000001fff0a7819 */ /* 0x000fe40000011409 */
[----:B------:R-:W-:Y:S02]  /*0170*/  LOP3.LUT R11, R11, 0xffffffe0, RZ, 0xc0, !PT ;  /* 0xffffffe00b0b7812 */ /* 0x000fe400078ec0ff */
[----:B------:R-:W-:Y:S01]  /*0180*/  LEA.HI R10, R10, R9, RZ, 0x5 ;  /* 0x000000090a0a7211 */ /* 0x000fe200078f28ff */
[----:B------:R-:W3:Y:S02]  /*0190*/  LDC.64 R6, c[0x0][0x218] ;  /* 0x00008600ff067b82 */ /* 0x000ee40000000a00 */
[----:B------:R-:W-:Y:S01]  /*01a0*/  IMAD.IADD R13, R8, 0x1, -R11 ;  /* 0x00000001080d7824 */ /* 0x000fe200078e0a0b */
[----:B------:R-:W-:-:S05]  /*01b0*/  LOP3.LUT R10, R10, 0xffffffe0, RZ, 0xc0, !PT ;  /* 0xffffffe00a0a7812 */ /* 0x000fca00078ec0ff */
[----:B------:R-:W-:Y:S01]  /*01c0*/  IMAD.IADD R15, R9, 0x1, -R10 ;  /* 0x00000001090f7824 */ /* 0x000fe200078e0a0a */
[----:B------:R-:W-:Y:S01]  /*01d0*/  CS2R R8, SRZ ;  /* 0x0000000000087805 */ /* 0x000fe2000001ff00 */
[----:B-1----:R-:W-:Y:S01]  /*01e0*/  IMAD.WIDE R12, R13, 0x4, R2 ;  /* 0x000000040d0c7825 */ /* 0x002fe200078e0202 */
[----:B------:R-:W-:-:S03]  /*01f0*/  CS2R R10, SRZ ;  /* 0x00000000000a7805 */ /* 0x000fc6000001ff00 */
[----:B------:R-:W-:Y:S01]  /*0200*/  IMAD.WIDE R14, R15, 0x4, R2 ;  /* 0x000000040f0e7825 */ /* 0x000fe200078e0202 */
[----:B------:R1:W4:Y:S03]  /*0210*/  @!P0 LDG.E.EL R17, desc[UR4][R12.64] ;  /* 0x000000040c118981 */ /* 0x000326000c2e1900 */
[C---:B--2---:R-:W-:Y:S01]  /*0220*/  IMAD.WIDE R4, R0.reuse, 0x4, R4 ;  /* 0x0000000400047825 */ /* 0x044fe200078e0204 */
[----:B------:R-:W2:Y:S04]  /*0230*/  @!P0 LDG.E.EL R16, desc[UR4][R14.64] ;  /* 0x000000040e108981 */ /* 0x000ea8000c2e1900 */
[----:B------:R-:W4:Y:S01]  /*0240*/  @!P0 LDG.E.64 R8, desc[UR4][R4.64] ;  /* 0x0000000404088981 */ /* 0x000f22000c1e1b00 */
[----:B---3--:R-:W-:-:S05]  /*0250*/  IMAD.WIDE R6, R0, 0x4, R6 ;  /* 0x0000000400067825 */ /* 0x008fca00078e0206 */
[----:B------:R-:W3:Y:S01]  /*0260*/  @!P0 LDG.E.64 R10, desc[UR4][R6.64] ;  /* 0x00000004060a8981 */ /* 0x000ee2000c1e1b00 */
[----:B-1----:R-:W-:Y:S02]  /*0270*/  SHF.R.S32.HI R13, RZ, 0x1f, R0 ;  /* 0x0000001fff0d7819 */ /* 0x002fe40000011400 */
[----:B------:R-:W-:Y:S02]  /*0280*/  IADD3 R2, P5, R0, UR6, RZ ;  /* 0x0000000600027c10 */ /* 0x000fe4000ffbe0ff */
[C---:B----4-:R-:W-:Y:S02]  /*0290*/  FSETP.GT.AND P4, PT, R17.reuse, -R8, PT ;  /* 0x800000081100720b */ /* 0x050fe40003f84000 */
[----:B--2---:R-:W-:Y:S02]  /*02a0*/  FSETP.GT.AND P3, PT, R16, -R9, PT ;  /* 0x800000091000720b */ /* 0x004fe40003f64000 */
[----:B------:R-:W-:Y:S02]  /*02b0*/  SEL R3, RZ, 0x1, !P4 ;  /* 0x00000001ff037807 */ /* 0x000fe40006000000 */
[----:B------:R-:W-:Y:S01]  /*02c0*/  SEL R12, RZ, 0x100, !P3 ;  /* 0x00000100ff0c7807 */ /* 0x000fe20005800000 */
[C---:B------:R-:W-:Y:S01]  /*02d0*/  FADD R8, R17.reuse, R8 ;  /* 0x0000000811087221 */ /* 0x040fe20000000000 */
[----:B---3--:R-:W-:Y:S01]  /*02e0*/  FSETP.GT.AND P2, PT, R17, -R10, PT ;  /* 0x8000000a1100720b */ /* 0x008fe20003f44000 */
[----:B------:R-:W-:Y:S01]  /*02f0*/  FADD R10, R10, R17 ;  /* 0x000000110a0a7221 */ /* 0x000fe20000000000 */
[C---:B------:R-:W-:Y:S01]  /*0300*/  FSETP.GT.AND P1, PT, R16.reuse, -R11, PT ;  /* 0x8000000b1000720b */ /* 0x040fe20003f24000 */
[----:B------:R-:W-:Y:S01]  /*0310*/  IMAD.IADD R17, R3, 0x1, R12 ;  /* 0x0000000103117824 */ /* 0x000fe200078e020c */
[----:B------:R-:W-:Y:S01]  /*0320*/  IADD3.X R3, R13, UR7, RZ, P5, !PT ;  /* 0x000000070d037c10 */ /* 0x000fe2000affe4ff */
[----:B------:R-:W-:Y:S01]  /*0330*/  FADD R9, R16, R9 ;  /* 0x0000000910097221 */ /* 0x000fe20000000000 */
[----:B------:R-:W-:-:S02]  /*0340*/  IADD3 R12, P5, R0, UR8, RZ ;  /* 0x00000008000c7c10 */ /* 0x000fc4000ffbe0ff */
[----:B------:R-:W-:Y:S02]  /*0350*/  SEL R0, RZ, 0x1, !P2 ;  /* 0x00000001ff007807 */ /* 0x000fe40005000000 */
[----:B------:R-:W-:Y:S01]  /*0360*/  SEL R15, RZ, 0x100, !P1 ;  /* 0x00000100ff0f7807 */ /* 0x000fe20004800000 */
[----:B------:R-:W-:Y:S01]  /*0370*/  @!P4 FMUL R8, R8, 0.10000000149011611938 ;  /* 0x3dcccccd0808c820 */ /* 0x000fe20000400000 */
[----:B------:R-:W-:Y:S01]  /*0380*/  @!P3 FMUL R9, R9, 0.10000000149011611938 ;  /* 0x3dcccccd0909b820 */ /* 0x000fe20000400000 */
[----:B------:R-:W-:Y:S02]  /*0390*/  IADD3.X R13, R13, UR9, RZ, P5, !PT ;  /* 0x000000090d0d7c10 */ /* 0x000fe4000affe4ff */
[----:B------:R-:W-:Y:S01]  /*03a0*/  IMAD.IADD R15, R0, 0x1, R15 ;  /* 0x00000001000f7824 */ /* 0x000fe200078e020f */
[----:B------:R1:W-:Y:S01]  /*03b0*/  @!P0 STG.E.U16 desc[UR4][R2.64], R17 ;  /* 0x0000001102008986 */ /* 0x0003e2000c101504 */
[----:B------:R-:W-:-:S03]  /*03c0*/  FADD R11, R11, R16 ;  /* 0x000000100b0b7221 */ /* 0x000fc60000000000 */
[----:B------:R1:W-:Y:S01]  /*03d0*/  @!P0 STG.E.64 desc[UR4][R4.64], R8 ;  /* 0x0000000804008986 */ /* 0x0003e2000c101b04 */
[----:B------:R-:W-:-:S03]  /*03e0*/  @!P2 FMUL R10, R10, 0.10000000149011611938 ;  /* 0x3dcccccd0a0aa820 */ /* 0x000fc60000400000 */
[----:B------:R1:W-:Y:S01]  /*03f0*/  @!P0 STG.E.U16 desc[UR4][R12.64], R15 ;  /* 0x0000000f0c008986 */ /* 0x0003e2000c101504 */
[----:B------:R-:W-:Y:S01]  /*0400*/  @!P1 FMUL R11, R11, 0.10000000149011611938 ;  /* 0x3dcccccd0b0b9820 */ /* 0x000fe20000400000 */
[----:B------:R-:W-:Y:S06]  /*0410*/  @P0 EXIT ;  /* 0x000000000000094d */ /* 0x000fec0003800000 */
[----:B------:R-:W-:Y:S01]  /*0420*/  STG.E.64 desc[UR4][R6.64], R10 ;  /* 0x0000000a06007986 */ /* 0x000fe2000c101b04 */
[----:B------:R-:W-:Y:S05]  /*0430*/  EXIT ;  /* 0x000000000000794d */ /* 0x000fea0003800000 */
.L_x_0:
[----:B------:R-:W-:-:S00]  /*0440*/  BRA `(.L_x_0) ;  /* 0xfffffffc00fc7947 */ /* 0x000fc0000383ffff */
[----:B------:R-:W-:-:S00]  /*0450*/  NOP ;  /* 0x0000000000007918 */ /* 0x000fc00000000000 */
        /* <DEDUP_REMOVED lines=10> */
.L_x_1:


//--------------------- .nv.constant0.triton_poi_fused_convolution_leaky_relu_16 --------------------------
	.section	.nv.constant0.triton_poi_fused_convolution_leaky_relu_16,"a",@progbits
	.sectionflags	@""
	.align	4
.nv.constant0.triton_poi_fused_convolution_leaky_relu_16:
	.zero		572
